	.headerflags	@"EF_CUDA_TEXMODE_UNIFIED EF_CUDA_64BIT_ADDRESS EF_CUDA_ACCELERATORS EF_CUDA_SM90 EF_CUDA_VIRTUAL_SM(EF_CUDA_SM90)"
	.elftype	@"ET_EXEC"


//--------------------- .nv.info                  --------------------------
	.section	.nv.info,"",@"SHT_CUDA_INFO"
	.align	4


	//----- nvinfo : EIATTR_REGCOUNT
	.align		4
        /*0000*/ 	.byte	0x04, 0x2f
        /*0002*/ 	.short	(.L_3 - .L_2)
	.align		4
.L_2:
        /*0004*/ 	.word	index@(triton_poi_fused__native_batch_norm_legit_no_training_relu_17)
        /*0008*/ 	.word	0x00000013


	//----- nvinfo : EIATTR_MIN_STACK_SIZE
	.align		4
.L_3:
        /*000c*/ 	.byte	0x04, 0x12
        /*000e*/ 	.short	(.L_5 - .L_4)
	.align		4
.L_4:
        /*0010*/ 	.word	index@(triton_poi_fused__native_batch_norm_legit_no_training_relu_17)
        /*0014*/ 	.word	0x00000000


	//----- nvinfo : EIATTR_FRAME_SIZE
	.align		4
.L_5:
        /*0018*/ 	.byte	0x04, 0x11
        /*001a*/ 	.short	(.L_7 - .L_6)
	.align		4
.L_6:
        /*001c*/ 	.word	index@(triton_poi_fused__native_batch_norm_legit_no_training_relu_17)
        /*0020*/ 	.word	0x00000000


	//----- nvinfo : EIATTR_MIN_STACK_SIZE
	.align		4
.L_7:
        /*0024*/ 	.byte	0x04, 0x12
        /*0026*/ 	.short	(.L_9 - .L_8)
	.align		4
.L_8:
        /*0028*/ 	.word	index@(triton_poi_fused__native_batch_norm_legit_no_training_relu_17)
        /*002c*/ 	.word	0x00000000
.L_9:


//--------------------- .nv.info.triton_poi_fused__native_batch_norm_legit_no_training_relu_17 --------------------------
	.section	.nv.info.triton_poi_fused__native_batch_norm_legit_no_training_relu_17,"",@"SHT_CUDA_INFO"
	.sectionflags	@""
	.align	4


	//----- nvinfo : EIATTR_CUDA_API_VERSION
	.align		4
        /*0000*/ 	.byte	0x04, 0x37
        /*0002*/ 	.short	(.L_11 - .L_10)
.L_10:
        /*0004*/ 	.word	0x0000007c


	//----- nvinfo : EIATTR_KPARAM_INFO
	.align		4
.L_11:
        /*0008*/ 	.byte	0x04, 0x17
        /*000a*/ 	.short	(.L_13 - .L_12)
.L_12:
        /*000c*/ 	.word	0x00000000
        /*0010*/ 	.short	0x0006
        /*0012*/ 	.short	0x0030
        /*0014*/ 	.byte	0x00, 0xf0, 0x11, 0x00


	//----- nvinfo : EIATTR_KPARAM_INFO
	.align		4
.L_13:
        /*0018*/ 	.byte	0x04, 0x17
        /*001a*/ 	.short	(.L_15 - .L_14)
.L_14:
        /*001c*/ 	.word	0x00000000
        /*0020*/ 	.short	0x0005
        /*0022*/ 	.short	0x0028
        /*0024*/ 	.byte	0x00, 0xf4, 0x21, 0x00


	//----- nvinfo : EIATTR_KPARAM_INFO
	.align		4
.L_15:
        /*0028*/ 	.byte	0x04, 0x17
        /*002a*/ 	.short	(.L_17 - .L_16)
.L_16:
        /*002c*/ 	.word	0x00000000
        /*0030*/ 	.short	0x0004
        /*0032*/ 	.short	0x0020
        /*0034*/ 	.byte	0x00, 0xf4, 0x21, 0x00


	//----- nvinfo : EIATTR_KPARAM_INFO
	.align		4
.L_17:
        /*0038*/ 	.byte	0x04, 0x17
        /*003a*/ 	.short	(.L_19 - .L_18)
.L_18:
        /*003c*/ 	.word	0x00000000
        /*0040*/ 	.short	0x0003
        /*0042*/ 	.short	0x0018
        /*0044*/ 	.byte	0x00, 0xf4, 0x21, 0x00


	//----- nvinfo : EIATTR_KPARAM_INFO
	.align		4
.L_19:
        /*0048*/ 	.byte	0x04, 0x17
        /*004a*/ 	.short	(.L_21 - .L_20)
.L_20:
        /*004c*/ 	.word	0x00000000
        /*0050*/ 	.short	0x0002
        /*0052*/ 	.short	0x0010
        /*0054*/ 	.byte	0x00, 0xf4, 0x21, 0x00


	//----- nvinfo : EIATTR_KPARAM_INFO
	.align		4
.L_21:
        /*0058*/ 	.byte	0x04, 0x17
        /*005a*/ 	.short	(.L_23 - .L_22)
.L_22:
        /*005c*/ 	.word	0x00000000
        /*0060*/ 	.short	0x0001
        /*0062*/ 	.short	0x0008
        /*0064*/ 	.byte	0x00, 0xf4, 0x21, 0x00


	//----- nvinfo : EIATTR_KPARAM_INFO
	.align		4
.L_23:
        /*0068*/ 	.byte	0x04, 0x17
        /*006a*/ 	.short	(.L_25 - .L_24)
.L_24:
        /*006c*/ 	.word	0x00000000
        /*0070*/ 	.short	0x0000
        /*0072*/ 	.short	0x0000
        /*0074*/ 	.byte	0x00, 0xf4, 0x21, 0x00


	//----- nvinfo : EIATTR_SPARSE_MMA_MASK
	.align		4
.L_25:
        /*0078*/ 	.byte	0x03, 0x50
        /*007a*/ 	.short	0x0000


	//----- nvinfo : EIATTR_MAXREG_COUNT
	.align		4
        /*007c*/ 	.byte	0x03, 0x1b
        /*007e*/ 	.short	0x00ff


	//----- nvinfo : EIATTR_EXIT_INSTR_OFFSETS
	.align		4
        /*0080*/ 	.byte	0x04, 0x1c
        /*0082*/ 	.short	(.L_27 - .L_26)


	//   ....[0]....
.L_26:
        /*0084*/ 	.word	0x00000380


	//----- nvinfo : EIATTR_REQNTID
	.align		4
.L_27:
        /*0088*/ 	.byte	0x04, 0x10
        /*008a*/ 	.short	(.L_29 - .L_28)
.L_28:
        /*008c*/ 	.word	0x00000080
        /*0090*/ 	.word	0x00000001
        /*0094*/ 	.word	0x00000001


	//----- nvinfo : EIATTR_CBANK_PARAM_SIZE
	.align		4
.L_29:
        /*0098*/ 	.byte	0x03, 0x19
        /*009a*/ 	.short	0x0034


	//----- nvinfo : EIATTR_PARAM_CBANK
	.align		4
        /*009c*/ 	.byte	0x04, 0x0a
        /*009e*/ 	.short	(.L_31 - .L_30)
	.align		4
.L_30:
        /*00a0*/ 	.word	index@(.nv.constant0.triton_poi_fused__native_batch_norm_legit_no_training_relu_17)
        /*00a4*/ 	.short	0x0210
        /*00a6*/ 	.short	0x0034


	//----- nvinfo : EIATTR_SW_WAR
	.align		4
.L_31:
        /*00a8*/ 	.byte	0x04, 0x36
        /*00aa*/ 	.short	(.L_33 - .L_32)
.L_32:
        /*00ac*/ 	.word	0x00000008
.L_33:


//--------------------- .nv.callgraph             --------------------------
	.section	.nv.callgraph,"",@"SHT_CUDA_CALLGRAPH"
	.align	4
	.sectionentsize	8
	.align		4
        /*0000*/ 	.word	0x00000000
	.align		4
        /*0004*/ 	.word	0xffffffff
	.align		4
        /*0008*/ 	.word	0x00000000
	.align		4
        /*000c*/ 	.word	0xfffffffe
	.align		4
        /*0010*/ 	.word	0x00000000
	.align		4
        /*0014*/ 	.word	0xfffffffd
	.align		4
        /*0018*/ 	.word	0x00000000
	.align		4
        /*001c*/ 	.word	0xfffffffc


//--------------------- .nv.constant4             --------------------------
	.section	.nv.constant4,"a",@progbits
	.align	8
	.align		8
.nv.constant4:
        /*0000*/ 	.dword	_$_str
	.align		8
        /*0008*/ 	.dword	_$_str_$_2


//--------------------- .text.triton_poi_fused__native_batch_norm_legit_no_training_relu_17 --------------------------
	.section	.text.triton_poi_fused__native_batch_norm_legit_no_training_relu_17,"ax",@progbits
	.align	128
        .global         triton_poi_fused__native_batch_norm_legit_no_training_relu_17
        .type           triton_poi_fused__native_batch_norm_legit_no_training_relu_17,@function
        .size           triton_poi_fused__native_batch_norm_legit_no_training_relu_17,(.L_x_1 - triton_poi_fused__native_batch_norm_legit_no_training_relu_17)
        .other          triton_poi_fused__native_batch_norm_legit_no_training_relu_17,@"STO_CUDA_ENTRY STV_DEFAULT"
triton_poi_fused__native_batch_norm_legit_no_training_relu_17:
.text.triton_poi_fused__native_batch_norm_legit_no_training_relu_17:
[----:B------:R-:W-:Y:S01]  /*0000*/  LDC R1, c[0x0][0x28] ;  /* 0x00000a00ff017b82 */ /* 0x000fe20000000800 */
[----:B------:R-:W1:Y:S07]  /*0010*/  S2R R0, SR_TID.X ;  /* 0x0000000000007919 */ /* 0x000e6e0000002100 */
[----:B------:R-:W2:Y:S01]  /*0020*/  LDC.64 R8, c[0x0][0x220] ;  /* 0x00008800ff087b82 */ /* 0x000ea20000000a00 */
[----:B------:R-:W-:Y:S01]  /*0030*/  ULDC.64 UR4, c[0x0][0x208] ;  /* 0x0000820000047ab9 */ /* 0x000fe20000000a00 */
[----:B------:R-:W3:Y:S06]  /*0040*/  S2R R3, SR_CTAID.X ;  /* 0x0000000000037919 */ /* 0x000eec0000002500 */
[----:B------:R-:W4:Y:S08]  /*0050*/  LDC.64 R6, c[0x0][0x218] ;  /* 0x00008600ff067b82 */ /* 0x000f300000000a00 */
[----:B------:R-:W5:Y:S08]  /*0060*/  LDC.64 R10, c[0x0][0x228] ;  /* 0x00008a00ff0a7b82 */ /* 0x000f700000000a00 */
[----:B------:R-:W4:Y:S01]  /*0070*/  LDC.64 R12, c[0x0][0x230] ;  /* 0x00008c00ff0c7b82 */ /* 0x000f220000000a00 */
[----:B-1----:R-:W-:-:S04]  /*0080*/  SHF.L.U32 R0, R0, 0x1, RZ ;  /* 0x0000000100007819 */ /* 0x002fc800000006ff */
[----:B------:R-:W-:-:S04]  /*0090*/  LOP3.LUT R0, R0, 0xfe, RZ, 0xc0, !PT ;  /* 0x000000fe00007812 */ /* 0x000fc800078ec0ff */
[----:B---3--:R-:W-:-:S05]  /*00a0*/  LEA R2, R3, R0, 0x8 ;  /* 0x0000000003027211 */ /* 0x008fca00078e40ff */
[----:B------:R-:W-:-:S05]  /*00b0*/  IMAD.HI R0, R2, 0x38e38e39, RZ ;  /* 0x38e38e3902007827 */ /* 0x000fca00078e02ff */
[----:B------:R-:W-:-:S04]  /*00c0*/  SHF.R.U32.HI R3, RZ, 0x1f, R0 ;  /* 0x0000001fff037819 */ /* 0x000fc80000011600 */
[----:B------:R-:W-:-:S04]  /*00d0*/  LEA.HI.SX32 R4, R0, R3, 0x1d ;  /* 0x0000000300047211 */ /* 0x000fc800078feaff */
[----:B------:R-:W-:-:S04]  /*00e0*/  SHF.R.S32.HI R5, RZ, 0x1f, R4 ;  /* 0x0000001fff057819 */ /* 0x000fc80000011404 */
[----:B------:R-:W-:-:S04]  /*00f0*/  LEA.HI R5, R5, R4, RZ, 0x8 ;  /* 0x0000000405057211 */ /* 0x000fc800078f40ff */
[----:B------:R-:W-:-:S04]  /*0100*/  LOP3.LUT R5, R5, 0xffffff00, RZ, 0xc0, !PT ;  /* 0xffffff0005057812 */ /* 0x000fc800078ec0ff */
[----:B------:R-:W-:Y:S02]  /*0110*/  IADD3 R15, R4, -R5, RZ ;  /* 0x80000005040f7210 */ /* 0x000fe40007ffe0ff */
[----:B------:R-:W1:Y:S03]  /*0120*/  LDC.64 R4, c[0x0][0x210] ;  /* 0x00008400ff047b82 */ /* 0x000e660000000a00 */
[----:B--2---:R-:W-:-:S06]  /*0130*/  IMAD.WIDE R8, R15, 0x4, R8 ;  /* 0x000000040f087825 */ /* 0x004fcc00078e0208 */
[----:B------:R-:W2:Y:S01]  /*0140*/  LDG.E.EL R8, desc[UR4][R8.64] ;  /* 0x0000000408087981 */ /* 0x000ea2000c2e1900 */
[----:B----4-:R-:W-:-:S05]  /*0150*/  IMAD.WIDE R6, R15, 0x4, R6 ;  /* 0x000000040f067825 */ /* 0x010fca00078e0206 */
[----:B------:R3:W4:Y:S01]  /*0160*/  LDG.E.EL R14, desc[UR4][R6.64] ;  /* 0x00000004060e7981 */ /* 0x000722000c2e1900 */
[----:B-1----:R-:W-:Y:S01]  /*0170*/  IMAD.WIDE R4, R2, 0x4, R4 ;  /* 0x0000000402047825 */ /* 0x002fe200078e0204 */
[----:B------:R-:W-:Y:S01]  /*0180*/  HFMA2.MMA R16, -RZ, RZ, 1.625, 0 ;  /* 0x3e800000ff107435 */ /* 0x000fe200000001ff */
[----:B---3--:R-:W1:Y:S04]  /*0190*/  LDC.64 R6, c[0x0][0x238] ;  /* 0x00008e00ff067b82 */ /* 0x008e680000000a00 */
[----:B------:R-:W4:Y:S01]  /*01a0*/  LDG.E.64 R4, desc[UR4][R4.64] ;  /* 0x0000000404047981 */ /* 0x000f22000c1e1b00 */
[----:B-----5:R-:W-:-:S04]  /*01b0*/  IMAD.WIDE R10, R15, 0x4, R10 ;  /* 0x000000040f0a7825 */ /* 0x020fc800078e020a */
[----:B0-----:R-:W-:Y:S02]  /*01c0*/  IMAD.WIDE R12, R15, 0x4, R12 ;  /* 0x000000040f0c7825 */ /* 0x001fe400078e020c */
[----:B------:R-:W3:Y:S04]  /*01d0*/  LDG.E.EL R10, desc[UR4][R10.64] ;  /* 0x000000040a0a7981 */ /* 0x000ee8000c2e1900 */
[----:B------:R-:W3:Y:S01]  /*01e0*/  LDG.E.EL R13, desc[UR4][R12.64] ;  /* 0x000000040c0d7981 */ /* 0x000ee2000c2e1900 */
[----:B------:R-:W-:-:S05]  /*01f0*/  LEA.HI.SX32 R3, R0, R3, 0x15 ;  /* 0x0000000300037211 */ /* 0x000fca00078faaff */
[----:B------:R-:W-:-:S04]  /*0200*/  IMAD R2, R3, -0x2400, R2 ;  /* 0xffffdc0003027824 */ /* 0x000fc800078e0202 */
[----:B------:R-:W-:-:S04]  /*0210*/  IMAD R3, R3, 0x9000, R2 ;  /* 0x0000900003037824 */ /* 0x000fc800078e0202 */
[----:B-1----:R-:W-:-:S04]  /*0220*/  IMAD.WIDE R6, R3, 0x4, R6 ;  /* 0x0000000403067825 */ /* 0x002fc800078e0206 */
[----:B--2---:R-:W-:-:S04]  /*0230*/  FADD R8, R8, 9.9999997473787516356e-06 ;  /* 0x3727c5ac08087421 */ /* 0x004fc80000000000 */
[----:B------:R-:W0:Y:S02]  /*0240*/  MUFU.SQRT R9, R8 ;  /* 0x0000000800097308 */ /* 0x000e240000002000 */
[C---:B0-----:R-:W-:Y:S02]  /*0250*/  FSETP.GT.AND P0, PT, R9.reuse, 8.50705917302346158658e+37, PT ;  /* 0x7e8000000900780b */ /* 0x041fe40003f04000 */
[----:B------:R-:W-:-:S11]  /*0260*/  FSETP.GEU.AND P1, PT, R9, 1.175494350822287508e-38, PT ;  /* 0x008000000900780b */ /* 0x000fd60003f2e000 */
[----:B------:R-:W-:-:S04]  /*0270*/  @P0 FMUL R9, R9, 0.25 ;  /* 0x3e80000009090820 */ /* 0x000fc80000400000 */
[----:B------:R-:W-:-:S06]  /*0280*/  @!P1 FMUL R9, R9, 16777216 ;  /* 0x4b80000009099820 */ /* 0x000fcc0000400000 */
[----:B------:R-:W0:Y:S01]  /*0290*/  MUFU.RCP R9, R9 ;  /* 0x0000000900097308 */ /* 0x000e220000001000 */
[----:B------:R-:W-:Y:S01]  /*02a0*/  FSEL R16, R16, 1, P0 ;  /* 0x3f80000010107808 */ /* 0x000fe20000000000 */
[----:B----4-:R-:W-:-:S04]  /*02b0*/  FADD R4, R4, -R14 ;  /* 0x8000000e04047221 */ /* 0x010fc80000000000 */
[----:B------:R-:W-:Y:S01]  /*02c0*/  @!P1 FMUL R16, R16, 16777216 ;  /* 0x4b80000010109820 */ /* 0x000fe20000400000 */
[----:B------:R-:W-:-:S03]  /*02d0*/  FADD R5, R5, -R14 ;  /* 0x8000000e05057221 */ /* 0x000fc60000000000 */
[----:B0-----:R-:W-:-:S04]  /*02e0*/  FMUL R16, R9, R16 ;  /* 0x0000001009107220 */ /* 0x001fc80000400000 */
[-C--:B------:R-:W-:Y:S01]  /*02f0*/  FMUL R4, R4, R16.reuse ;  /* 0x0000001004047220 */ /* 0x080fe20000400000 */
[----:B------:R-:W-:-:S03]  /*0300*/  FMUL R16, R5, R16 ;  /* 0x0000001005107220 */ /* 0x000fc60000400000 */
[C-C-:B---3--:R-:W-:Y:S01]  /*0310*/  FFMA R4, R10.reuse, R4, R13.reuse ;  /* 0x000000040a047223 */ /* 0x148fe2000000000d */
[----:B------:R-:W-:-:S04]  /*0320*/  FFMA R16, R10, R16, R13 ;  /* 0x000000100a107223 */ /* 0x000fc8000000000d */
[----:B------:R-:W-:Y:S02]  /*0330*/  FSETP.GEU.AND P0, PT, R4, RZ, PT ;  /* 0x000000ff0400720b */ /* 0x000fe40003f0e000 */
[----:B------:R-:W-:Y:S02]  /*0340*/  FSETP.GEU.AND P1, PT, R16, RZ, PT ;  /* 0x000000ff1000720b */ /* 0x000fe40003f2e000 */
[----:B------:R-:W-:Y:S02]  /*0350*/  FSEL R4, R4, RZ, P0 ;  /* 0x000000ff04047208 */ /* 0x000fe40000000000 */
[----:B------:R-:W-:-:S05]  /*0360*/  FSEL R5, R16, RZ, P1 ;  /* 0x000000ff10057208 */ /* 0x000fca0000800000 */
[----:B------:R-:W-:Y:S01]  /*0370*/  STG.E.64 desc[UR4][R6.64], R4 ;  /* 0x0000000406007986 */ /* 0x000fe2000c101b04 */
[----:B------:R-:W-:Y:S05]  /*0380*/  EXIT ;  /* 0x000000000000794d */ /* 0x000fea0003800000 */
.L_x_0:
[----:B------:R-:W-:-:S00]  /*0390*/  BRA `(.L_x_0) ;  /* 0xfffffffc00fc7947 */ /* 0x000fc0000383ffff */
[----:B------:R-:W-:-:S00]  /*03a0*/  NOP ;  /* 0x0000000000007918 */ /* 0x000fc00000000000 */
        /* <DEDUP_REMOVED lines=13> */
.L_x_1:


//--------------------- .nv.global.init           --------------------------
	.section	.nv.global.init,"aw",@progbits
.nv.global.init:
	.type		_$_str,@object
	.size		_$_str,(_$_str_$_2 - _$_str)
_$_str:
        /*0000*/ 	.byte	0x5f, 0x5f, 0x43, 0x55, 0x44, 0x41, 0x5f, 0x46, 0x54, 0x5a, 0x00
	.type		_$_str_$_2,@object
	.size		_$_str_$_2,(.L_1 - _$_str_$_2)
_$_str_$_2:
        /*000b*/ 	.byte	0x5f, 0x5f, 0x43, 0x55, 0x44, 0x41, 0x5f, 0x50, 0x52, 0x45, 0x43, 0x5f, 0x53, 0x51, 0x52, 0x54
        /*001b*/ 	.byte	0x00
.L_1:


//--------------------- .nv.constant0.triton_poi_fused__native_batch_norm_legit_no_training_relu_17 --------------------------
	.section	.nv.constant0.triton_poi_fused__native_batch_norm_legit_no_training_relu_17,"a",@progbits
	.sectionflags	@""
	.align	4
.nv.constant0.triton_poi_fused__native_batch_norm_legit_no_training_relu_17:
	.zero		580
